//
// Generated by NVIDIA NVVM Compiler
//
// Compiler Build ID: CL-36424714
// Cuda compilation tools, release 13.0, V13.0.88
// Based on NVVM 20.0.0
//

.version 9.0
.target sm_100
.address_size 64

	// .globl	_Z14fast_transposePdS_i
// _ZZ14fast_transposePdS_iE6buffer has been demoted

.visible .entry _Z14fast_transposePdS_i(
	.param .u64 .ptr .align 1 _Z14fast_transposePdS_i_param_0,
	.param .u64 .ptr .align 1 _Z14fast_transposePdS_i_param_1,
	.param .u32 _Z14fast_transposePdS_i_param_2
)
{
	.reg .b32 	%r<42>;
	.reg .b64 	%rd<37>;
	.reg .b64 	%fd<17>;
	// demoted variable
	.shared .align 8 .b8 _ZZ14fast_transposePdS_iE6buffer[8448];
	ld.param.u64 	%rd1, [_Z14fast_transposePdS_i_param_0];
	ld.param.u64 	%rd2, [_Z14fast_transposePdS_i_param_1];
	ld.param.u32 	%r1, [_Z14fast_transposePdS_i_param_2];
	mov.u32 	%r2, %ctaid.x;
	mov.u32 	%r3, %ctaid.y;
	add.s32 	%r4, %r2, %r3;
	mov.u32 	%r5, %nctaid.x;
	rem.u32 	%r6, %r4, %r5;
	shl.b32 	%r7, %r2, 5;
	mov.u32 	%r8, %tid.y;
	add.s32 	%r9, %r7, %r8;
	shl.b32 	%r10, %r6, 5;
	mov.u32 	%r11, %tid.x;
	add.s32 	%r12, %r10, %r11;
	shl.b32 	%r13, %r11, 3;
	mov.u32 	%r14, _ZZ14fast_transposePdS_iE6buffer;
	add.s32 	%r15, %r14, %r13;
	cvta.to.global.u64 	%rd3, %rd1;
	mad.lo.s32 	%r16, %r9, %r1, %r12;
	mul.wide.s32 	%rd4, %r16, 8;
	add.s64 	%rd5, %rd3, %rd4;
	ld.global.f64 	%fd1, [%rd5];
	mad.lo.s32 	%r17, %r8, 264, %r15;
	st.shared.f64 	[%r17], %fd1;
	shl.b32 	%r18, %r1, 2;
	add.s32 	%r19, %r16, %r18;
	mul.wide.s32 	%rd6, %r19, 8;
	add.s64 	%rd7, %rd3, %rd6;
	ld.global.f64 	%fd2, [%rd7];
	st.shared.f64 	[%r17+1056], %fd2;
	shl.b32 	%r20, %r1, 3;
	add.s32 	%r21, %r16, %r20;
	mul.wide.s32 	%rd8, %r21, 8;
	add.s64 	%rd9, %rd3, %rd8;
	ld.global.f64 	%fd3, [%rd9];
	st.shared.f64 	[%r17+2112], %fd3;
	add.s32 	%r22, %r21, %r18;
	mul.wide.s32 	%rd10, %r22, 8;
	add.s64 	%rd11, %rd3, %rd10;
	ld.global.f64 	%fd4, [%rd11];
	st.shared.f64 	[%r17+3168], %fd4;
	shl.b32 	%r23, %r1, 4;
	add.s32 	%r24, %r16, %r23;
	mul.wide.s32 	%rd12, %r24, 8;
	add.s64 	%rd13, %rd3, %rd12;
	ld.global.f64 	%fd5, [%rd13];
	st.shared.f64 	[%r17+4224], %fd5;
	add.s32 	%r25, %r24, %r18;
	mul.wide.s32 	%rd14, %r25, 8;
	add.s64 	%rd15, %rd3, %rd14;
	ld.global.f64 	%fd6, [%rd15];
	st.shared.f64 	[%r17+5280], %fd6;
	add.s32 	%r26, %r24, %r20;
	mul.wide.s32 	%rd16, %r26, 8;
	add.s64 	%rd17, %rd3, %rd16;
	ld.global.f64 	%fd7, [%rd17];
	st.shared.f64 	[%r17+6336], %fd7;
	add.s32 	%r27, %r26, %r18;
	mul.wide.s32 	%rd18, %r27, 8;
	add.s64 	%rd19, %rd3, %rd18;
	ld.global.f64 	%fd8, [%rd19];
	st.shared.f64 	[%r17+7392], %fd8;
	bar.sync 	0;
	add.s32 	%r28, %r10, %r8;
	add.s32 	%r29, %r7, %r11;
	shl.b32 	%r30, %r11, 8;
	add.s32 	%r31, %r15, %r30;
	cvta.to.global.u64 	%rd20, %rd2;
	shl.b32 	%r32, %r8, 3;
	add.s32 	%r33, %r31, %r32;
	ld.shared.f64 	%fd9, [%r33];
	mad.lo.s32 	%r34, %r28, %r1, %r29;
	mul.wide.s32 	%rd21, %r34, 8;
	add.s64 	%rd22, %rd20, %rd21;
	st.global.f64 	[%rd22], %fd9;
	ld.shared.f64 	%fd10, [%r33+32];
	add.s32 	%r35, %r34, %r18;
	mul.wide.s32 	%rd23, %r35, 8;
	add.s64 	%rd24, %rd20, %rd23;
	st.global.f64 	[%rd24], %fd10;
	ld.shared.f64 	%fd11, [%r33+64];
	add.s32 	%r36, %r34, %r20;
	mul.wide.s32 	%rd25, %r36, 8;
	add.s64 	%rd26, %rd20, %rd25;
	st.global.f64 	[%rd26], %fd11;
	ld.shared.f64 	%fd12, [%r33+96];
	add.s32 	%r37, %r36, %r18;
	mul.wide.s32 	%rd27, %r37, 8;
	add.s64 	%rd28, %rd20, %rd27;
	st.global.f64 	[%rd28], %fd12;
	ld.shared.f64 	%fd13, [%r33+128];
	add.s32 	%r38, %r34, %r23;
	mul.wide.s32 	%rd29, %r38, 8;
	add.s64 	%rd30, %rd20, %rd29;
	st.global.f64 	[%rd30], %fd13;
	ld.shared.f64 	%fd14, [%r33+160];
	add.s32 	%r39, %r38, %r18;
	mul.wide.s32 	%rd31, %r39, 8;
	add.s64 	%rd32, %rd20, %rd31;
	st.global.f64 	[%rd32], %fd14;
	ld.shared.f64 	%fd15, [%r33+192];
	add.s32 	%r40, %r38, %r20;
	mul.wide.s32 	%rd33, %r40, 8;
	add.s64 	%rd34, %rd20, %rd33;
	st.global.f64 	[%rd34], %fd15;
	ld.shared.f64 	%fd16, [%r33+224];
	add.s32 	%r41, %r40, %r18;
	mul.wide.s32 	%rd35, %r41, 8;
	add.s64 	%rd36, %rd20, %rd35;
	st.global.f64 	[%rd36], %fd16;
	ret;

}
	// .globl	_Z9transposePdS_i
.visible .entry _Z9transposePdS_i(
	.param .u64 .ptr .align 1 _Z9transposePdS_i_param_0,
	.param .u64 .ptr .align 1 _Z9transposePdS_i_param_1,
	.param .u32 _Z9transposePdS_i_param_2
)
{
	.reg .b32 	%r<10>;
	.reg .b64 	%rd<9>;
	.reg .b64 	%fd<2>;

	ld.param.u64 	%rd1, [_Z9transposePdS_i_param_0];
	ld.param.u64 	%rd2, [_Z9transposePdS_i_param_1];
	ld.param.u32 	%r1, [_Z9transposePdS_i_param_2];
	cvta.to.global.u64 	%rd3, %rd2;
	cvta.to.global.u64 	%rd4, %rd1;
	mov.u32 	%r2, %ctaid.x;
	mov.u32 	%r3, %ntid.x;
	mov.u32 	%r4, %tid.x;
	mad.lo.s32 	%r5, %r2, %r3, %r4;
	div.u32 	%r6, %r5, %r1;
	mul.lo.s32 	%r7, %r6, %r1;
	sub.s32 	%r8, %r5, %r7;
	mul.wide.s32 	%rd5, %r5, 8;
	add.s64 	%rd6, %rd4, %rd5;
	ld.global.f64 	%fd1, [%rd6];
	mad.lo.s32 	%r9, %r8, %r1, %r6;
	mul.wide.s32 	%rd7, %r9, 8;
	add.s64 	%rd8, %rd3, %rd7;
	st.global.f64 	[%rd8], %fd1;
	ret;

}


// ===== COMPILED SASS (sm_100) =====

	.target	sm_100

	.elftype	@"ET_EXEC"


//--------------------- .note.nv.tkinfo           --------------------------
	.section	.note.nv.tkinfo,"",@"SHT_NOTE"
	.sectionflags	@"SHF_NOTE_NV_TKINFO"
	.tkinfo
        /*0018*/ 	.word	0x00000002
        /*0030*/ 	.string	""
        /*0030*/ 	.string	"ptxas"
        /*0030*/ 	.string	"Cuda compilation tools, release 13.0, V13.0.88"
        /*0030*/ 	.string	"Build cuda_13.0.r13.0/compiler.36424714_0"
        /*0030*/ 	.string	"-arch sm_100 -m 64 "



//--------------------- .note.nv.cuinfo           --------------------------
	.section	.note.nv.cuinfo,"",@"SHT_NOTE"
	.sectionflags	@"SHF_NOTE_NV_CUINFO"
        /*0018*/ 	.short	0x0002
        /*001a*/ 	.short	0x0064
        /*001c*/ 	.short	0x0082
	.zero		2


//--------------------- .nv.info                  --------------------------
	.section	.nv.info,"",@"SHT_CUDA_INFO"
	.align	4


	//----- nvinfo : EIATTR_REGCOUNT
	.align		4
        /*0000*/ 	.byte	0x04, 0x2f
        /*0002*/ 	.short	(.L_1 - .L_0)
	.align		4
.L_0:
        /*0004*/ 	.word	index@(_Z14fast_transposePdS_i)
        /*0008*/ 	.word	0x00000020


	//----- nvinfo : EIATTR_FRAME_SIZE
	.align		4
.L_1:
        /*000c*/ 	.byte	0x04, 0x11
        /*000e*/ 	.short	(.L_3 - .L_2)
	.align		4
.L_2:
        /*0010*/ 	.word	index@(_Z14fast_transposePdS_i)
        /*0014*/ 	.word	0x00000000


	//----- nvinfo : EIATTR_REGCOUNT
	.align		4
.L_3:
        /*0018*/ 	.byte	0x04, 0x2f
        /*001a*/ 	.short	(.L_5 - .L_4)
	.align		4
.L_4:
        /*001c*/ 	.word	index@(_Z9transposePdS_i)
        /*0020*/ 	.word	0x0000000c


	//----- nvinfo : EIATTR_FRAME_SIZE
	.align		4
.L_5:
        /*0024*/ 	.byte	0x04, 0x11
        /*0026*/ 	.short	(.L_7 - .L_6)
	.align		4
.L_6:
        /*0028*/ 	.word	index@(_Z9transposePdS_i)
        /*002c*/ 	.word	0x00000000


	//----- nvinfo : EIATTR_MIN_STACK_SIZE
	.align		4
.L_7:
        /*0030*/ 	.byte	0x04, 0x12
        /*0032*/ 	.short	(.L_9 - .L_8)
	.align		4
.L_8:
        /*0034*/ 	.word	index@(_Z9transposePdS_i)
        /*0038*/ 	.word	0x00000000


	//----- nvinfo : EIATTR_MIN_STACK_SIZE
	.align		4
.L_9:
        /*003c*/ 	.byte	0x04, 0x12
        /*003e*/ 	.short	(.L_11 - .L_10)
	.align		4
.L_10:
        /*0040*/ 	.word	index@(_Z14fast_transposePdS_i)
        /*0044*/ 	.word	0x00000000
.L_11:


//--------------------- .nv.compat                --------------------------
	.section	.nv.compat,"",@"SHT_CUDA_COMPAT_INFO"
	.align	4
        /*0000*/ 	.byte	0x02, 0x09, 0x00, 0x00, 0x02, 0x02, 0x01, 0x00, 0x02, 0x05, 0x05, 0x00, 0x03, 0x07, 0x01, 0x01
        /*0010*/ 	.byte	0x02, 0x03, 0x00, 0x00, 0x02, 0x06, 0x01, 0x00, 0x04, 0x0b, 0x08, 0x00, 0x09, 0x00, 0x00, 0x00
        /*0020*/ 	.byte	0x00, 0x00, 0x00, 0x00


//--------------------- .nv.info._Z9transposePdS_i --------------------------
	.section	.nv.info._Z9transposePdS_i,"",@"SHT_CUDA_INFO"
	.sectionflags	@""
	.align	4


	//----- nvinfo : EIATTR_CUDA_API_VERSION
	.align		4
        /*0000*/ 	.byte	0x04, 0x37
        /*0002*/ 	.short	(.L_13 - .L_12)
.L_12:
        /*0004*/ 	.word	0x00000082


	//----- nvinfo : EIATTR_KPARAM_INFO
	.align		4
.L_13:
        /*0008*/ 	.byte	0x04, 0x17
        /*000a*/ 	.short	(.L_15 - .L_14)
.L_14:
        /*000c*/ 	.word	0x00000000
        /*0010*/ 	.short	0x0002
        /*0012*/ 	.short	0x0010
        /*0014*/ 	.byte	0x00, 0xf0, 0x11, 0x00


	//----- nvinfo : EIATTR_KPARAM_INFO
	.align		4
.L_15:
        /*0018*/ 	.byte	0x04, 0x17
        /*001a*/ 	.short	(.L_17 - .L_16)
.L_16:
        /*001c*/ 	.word	0x00000000
        /*0020*/ 	.short	0x0001
        /*0022*/ 	.short	0x0008
        /*0024*/ 	.byte	0x00, 0xf5, 0x21, 0x00


	//----- nvinfo : EIATTR_KPARAM_INFO
	.align		4
.L_17:
        /*0028*/ 	.byte	0x04, 0x17
        /*002a*/ 	.short	(.L_19 - .L_18)
.L_18:
        /*002c*/ 	.word	0x00000000
        /*0030*/ 	.short	0x0000
        /*0032*/ 	.short	0x0000
        /*0034*/ 	.byte	0x00, 0xf5, 0x21, 0x00


	//----- nvinfo : EIATTR_SPARSE_MMA_MASK
	.align		4
.L_19:
        /*0038*/ 	.byte	0x03, 0x50
        /*003a*/ 	.short	0x0000


	//----- nvinfo : EIATTR_MAXREG_COUNT
	.align		4
        /*003c*/ 	.byte	0x03, 0x1b
        /*003e*/ 	.short	0x00ff


	//----- nvinfo : EIATTR_MERCURY_ISA_VERSION
	.align		4
        /*0040*/ 	.byte	0x03, 0x5f
        /*0042*/ 	.short	0x0101


	//----- nvinfo : EIATTR_VRC_CTA_INIT_COUNT
	.align		4
        /*0044*/ 	.byte	0x02, 0x4a
	.zero		1
	.zero		1


	//----- nvinfo : EIATTR_EXIT_INSTR_OFFSETS
	.align		4
        /*0048*/ 	.byte	0x04, 0x1c
        /*004a*/ 	.short	(.L_21 - .L_20)


	//   ....[0]....
.L_20:
        /*004c*/ 	.word	0x00000220


	//----- nvinfo : EIATTR_CBANK_PARAM_SIZE
	.align		4
.L_21:
        /*0050*/ 	.byte	0x03, 0x19
        /*0052*/ 	.short	0x0014


	//----- nvinfo : EIATTR_PARAM_CBANK
	.align		4
        /*0054*/ 	.byte	0x04, 0x0a
        /*0056*/ 	.short	(.L_23 - .L_22)
	.align		4
.L_22:
        /*0058*/ 	.word	index@(.nv.constant0._Z9transposePdS_i)
        /*005c*/ 	.short	0x0380
        /*005e*/ 	.short	0x0014


	//----- nvinfo : EIATTR_SW_WAR
	.align		4
.L_23:
        /*0060*/ 	.byte	0x04, 0x36
        /*0062*/ 	.short	(.L_25 - .L_24)
.L_24:
        /*0064*/ 	.word	0x00000008
.L_25:


//--------------------- .nv.info._Z14fast_transposePdS_i --------------------------
	.section	.nv.info._Z14fast_transposePdS_i,"",@"SHT_CUDA_INFO"
	.sectionflags	@""
	.align	4


	//----- nvinfo : EIATTR_CUDA_API_VERSION
	.align		4
        /*0000*/ 	.byte	0x04, 0x37
        /*0002*/ 	.short	(.L_27 - .L_26)
.L_26:
        /*0004*/ 	.word	0x00000082


	//----- nvinfo : EIATTR_KPARAM_INFO
	.align		4
.L_27:
        /*0008*/ 	.byte	0x04, 0x17
        /*000a*/ 	.short	(.L_29 - .L_28)
.L_28:
        /*000c*/ 	.word	0x00000000
        /*0010*/ 	.short	0x0002
        /*0012*/ 	.short	0x0010
        /*0014*/ 	.byte	0x00, 0xf0, 0x11, 0x00


	//----- nvinfo : EIATTR_KPARAM_INFO
	.align		4
.L_29:
        /*0018*/ 	.byte	0x04, 0x17
        /*001a*/ 	.short	(.L_31 - .L_30)
.L_30:
        /*001c*/ 	.word	0x00000000
        /*0020*/ 	.short	0x0001
        /*0022*/ 	.short	0x0008
        /*0024*/ 	.byte	0x00, 0xf5, 0x21, 0x00


	//----- nvinfo : EIATTR_KPARAM_INFO
	.align		4
.L_31:
        /*0028*/ 	.byte	0x04, 0x17
        /*002a*/ 	.short	(.L_33 - .L_32)
.L_32:
        /*002c*/ 	.word	0x00000000
        /*0030*/ 	.short	0x0000
        /*0032*/ 	.short	0x0000
        /*0034*/ 	.byte	0x00, 0xf5, 0x21, 0x00


	//----- nvinfo : EIATTR_SPARSE_MMA_MASK
	.align		4
.L_33:
        /*0038*/ 	.byte	0x03, 0x50
        /*003a*/ 	.short	0x0000


	//----- nvinfo : EIATTR_MAXREG_COUNT
	.align		4
        /*003c*/ 	.byte	0x03, 0x1b
        /*003e*/ 	.short	0x00ff


	//----- nvinfo : EIATTR_NUM_BARRIERS
	.align		4
        /*0040*/ 	.byte	0x02, 0x4c
        /*0042*/ 	.byte	0x01
	.zero		1


	//----- nvinfo : EIATTR_MERCURY_ISA_VERSION
	.align		4
        /*0044*/ 	.byte	0x03, 0x5f
        /*0046*/ 	.short	0x0101


	//----- nvinfo : EIATTR_VRC_CTA_INIT_COUNT
	.align		4
        /*0048*/ 	.byte	0x02, 0x4a
	.zero		1
	.zero		1


	//----- nvinfo : EIATTR_EXIT_INSTR_OFFSETS
	.align		4
        /*004c*/ 	.byte	0x04, 0x1c
        /*004e*/ 	.short	(.L_35 - .L_34)


	//   ....[0]....
.L_34:
        /*0050*/ 	.word	0x00000680


	//----- nvinfo : EIATTR_CBANK_PARAM_SIZE
	.align		4
.L_35:
        /*0054*/ 	.byte	0x03, 0x19
        /*0056*/ 	.short	0x0014


	//----- nvinfo : EIATTR_PARAM_CBANK
	.align		4
        /*0058*/ 	.byte	0x04, 0x0a
        /*005a*/ 	.short	(.L_37 - .L_36)
	.align		4
.L_36:
        /*005c*/ 	.word	index@(.nv.constant0._Z14fast_transposePdS_i)
        /*0060*/ 	.short	0x0380
        /*0062*/ 	.short	0x0014


	//----- nvinfo : EIATTR_SW_WAR
	.align		4
.L_37:
        /*0064*/ 	.byte	0x04, 0x36
        /*0066*/ 	.short	(.L_39 - .L_38)
.L_38:
        /*0068*/ 	.word	0x00000008
.L_39:


//--------------------- .nv.callgraph             --------------------------
	.section	.nv.callgraph,"",@"SHT_CUDA_CALLGRAPH"
	.align	4
	.sectionentsize	8
	.align		4
        /*0000*/ 	.word	0x00000000
	.align		4
        /*0004*/ 	.word	0xffffffff
	.align		4
        /*0008*/ 	.word	0x00000000
	.align		4
        /*000c*/ 	.word	0xfffffffe
	.align		4
        /*0010*/ 	.word	0x00000000
	.align		4
        /*0014*/ 	.word	0xfffffffd
	.align		4
        /*0018*/ 	.word	0x00000000
	.align		4
        /*001c*/ 	.word	0xfffffffc


//--------------------- .text._Z9transposePdS_i   --------------------------
	.section	.text._Z9transposePdS_i,"ax",@progbits
	.align	128
        .global         _Z9transposePdS_i
        .type           _Z9transposePdS_i,@function
        .size           _Z9transposePdS_i,(.L_x_2 - _Z9transposePdS_i)
        .other          _Z9transposePdS_i,@"STO_CUDA_ENTRY STV_DEFAULT"
_Z9transposePdS_i:
.text._Z9transposePdS_i:
[----:B------:R-:W-:Y:S01]  /*0000*/  LDC R1, c[0x0][0x37c] ;  /* 0x0000df00ff017b82 */ /* 0x000fe20000000800 */
[----:B------:R-:W0:Y:S07]  /*0010*/  S2R R0, SR_TID.X ;  /* 0x0000000000007919 */ /* 0x000e2e0000002100 */
[----:B------:R-:W0:Y:S01]  /*0020*/  S2UR UR6, SR_CTAID.X ;  /* 0x00000000000679c3 */ /* 0x000e220000002500 */
[----:B------:R-:W1:Y:S07]  /*0030*/  LDCU.64 UR4, c[0x0][0x358] ;  /* 0x00006b00ff0477ac */ /* 0x000e6e0008000a00 */
[----:B------:R-:W0:Y:S08]  /*0040*/  LDC R7, c[0x0][0x360] ;  /* 0x0000d800ff077b82 */ /* 0x000e300000000800 */
[----:B------:R-:W2:Y:S01]  /*0050*/  LDC.64 R2, c[0x0][0x380] ;  /* 0x0000e000ff027b82 */ /* 0x000ea20000000a00 */
[----:B0-----:R-:W-:Y:S01]  /*0060*/  IMAD R7, R7, UR6, R0 ;  /* 0x0000000607077c24 */ /* 0x001fe2000f8e0200 */
[----:B------:R-:W0:Y:S03]  /*0070*/  LDCU UR6, c[0x0][0x390] ;  /* 0x00007200ff0677ac */ /* 0x000e260008000800 */
[----:B--2---:R-:W-:-:S06]  /*0080*/  IMAD.WIDE R2, R7, 0x8, R2 ;  /* 0x0000000807027825 */ /* 0x004fcc00078e0202 */
[----:B-1----:R-:W2:Y:S01]  /*0090*/  LDG.E.64 R2, desc[UR4][R2.64] ;  /* 0x0000000402027981 */ /* 0x002ea2000c1e1b00 */
[----:B0-----:R-:W0:Y:S01]  /*00a0*/  I2F.U32.RP R0, UR6 ;  /* 0x0000000600007d06 */ /* 0x001e220008209000 */
[----:B------:R-:W-:-:S07]  /*00b0*/  ISETP.NE.U32.AND P2, PT, RZ, UR6, PT ;  /* 0x00000006ff007c0c */ /* 0x000fce000bf45070 */
[----:B0-----:R-:W0:Y:S02]  /*00c0*/  MUFU.RCP R0, R0 ;  /* 0x0000000000007308 */ /* 0x001e240000001000 */
[----:B0-----:R-:W-:-:S06]  /*00d0*/  IADD3 R4, PT, PT, R0, 0xffffffe, RZ ;  /* 0x0ffffffe00047810 */ /* 0x001fcc0007ffe0ff */
[----:B------:R0:W1:Y:S02]  /*00e0*/  F2I.FTZ.U32.TRUNC.NTZ R5, R4 ;  /* 0x0000000400057305 */ /* 0x000064000021f000 */
[----:B0-----:R-:W-:Y:S01]  /*00f0*/  HFMA2 R4, -RZ, RZ, 0, 0 ;  /* 0x00000000ff047431 */ /* 0x001fe200000001ff */
[----:B-1----:R-:W-:-:S05]  /*0100*/  IADD3 R9, PT, PT, RZ, -R5, RZ ;  /* 0x80000005ff097210 */ /* 0x002fca0007ffe0ff */
[----:B------:R-:W-:-:S04]  /*0110*/  IMAD R9, R9, UR6, RZ ;  /* 0x0000000609097c24 */ /* 0x000fc8000f8e02ff */
[----:B------:R-:W-:-:S06]  /*0120*/  IMAD.HI.U32 R6, R5, R9, R4 ;  /* 0x0000000905067227 */ /* 0x000fcc00078e0004 */
[----:B------:R-:W-:-:S05]  /*0130*/  IMAD.HI.U32 R6, R6, R7, RZ ;  /* 0x0000000706067227 */ /* 0x000fca00078e00ff */
[----:B------:R-:W-:-:S05]  /*0140*/  IADD3 R8, PT, PT, -R6, RZ, RZ ;  /* 0x000000ff06087210 */ /* 0x000fca0007ffe1ff */
[----:B------:R-:W-:-:S05]  /*0150*/  IMAD R5, R8, UR6, R7 ;  /* 0x0000000608057c24 */ /* 0x000fca000f8e0207 */
[----:B------:R-:W-:-:S13]  /*0160*/  ISETP.GE.U32.AND P0, PT, R5, UR6, PT ;  /* 0x0000000605007c0c */ /* 0x000fda000bf06070 */
[----:B------:R-:W-:Y:S02]  /*0170*/  @P0 IADD3 R5, PT, PT, R5, -UR6, RZ ;  /* 0x8000000605050c10 */ /* 0x000fe4000fffe0ff */
[----:B------:R-:W-:Y:S02]  /*0180*/  @P0 IADD3 R6, PT, PT, R6, 0x1, RZ ;  /* 0x0000000106060810 */ /* 0x000fe40007ffe0ff */
[----:B------:R-:W-:Y:S02]  /*0190*/  ISETP.GE.U32.AND P1, PT, R5, UR6, PT ;  /* 0x0000000605007c0c */ /* 0x000fe4000bf26070 */
[----:B------:R-:W0:Y:S11]  /*01a0*/  LDC.64 R4, c[0x0][0x388] ;  /* 0x0000e200ff047b82 */ /* 0x000e360000000a00 */
[----:B------:R-:W-:-:S02]  /*01b0*/  @P1 IADD3 R6, PT, PT, R6, 0x1, RZ ;  /* 0x0000000106061810 */ /* 0x000fc40007ffe0ff */
[----:B------:R-:W-:-:S04]  /*01c0*/  @!P2 LOP3.LUT R6, RZ, UR6, RZ, 0x33, !PT ;  /* 0x00000006ff06ac12 */ /* 0x000fc8000f8e33ff */
[----:B------:R-:W-:-:S05]  /*01d0*/  IADD3 R0, PT, PT, -R6, RZ, RZ ;  /* 0x000000ff06007210 */ /* 0x000fca0007ffe1ff */
[----:B------:R-:W-:-:S04]  /*01e0*/  IMAD R7, R0, UR6, R7 ;  /* 0x0000000600077c24 */ /* 0x000fc8000f8e0207 */
[----:B------:R-:W-:-:S04]  /*01f0*/  IMAD R7, R7, UR6, R6 ;  /* 0x0000000607077c24 */ /* 0x000fc8000f8e0206 */
[----:B0-----:R-:W-:-:S05]  /*0200*/  IMAD.WIDE R4, R7, 0x8, R4 ;  /* 0x0000000807047825 */ /* 0x001fca00078e0204 */
[----:B--2---:R-:W-:Y:S01]  /*0210*/  STG.E.64 desc[UR4][R4.64], R2 ;  /* 0x0000000204007986 */ /* 0x004fe2000c101b04 */
[----:B------:R-:W-:Y:S05]  /*0220*/  EXIT ;  /* 0x000000000000794d */ /* 0x000fea0003800000 */
.L_x_0:
[----:B------:R-:W-:-:S00]  /*0230*/  BRA `(.L_x_0) ;  /* 0xfffffffc00fc7947 */ /* 0x000fc0000383ffff */
[----:B------:R-:W-:-:S00]  /*0240*/  NOP ;  /* 0x0000000000007918 */ /* 0x000fc00000000000 */
        /* <DEDUP_REMOVED lines=11> */
.L_x_2:


//--------------------- .text._Z14fast_transposePdS_i --------------------------
	.section	.text._Z14fast_transposePdS_i,"ax",@progbits
	.align	128
        .global         _Z14fast_transposePdS_i
        .type           _Z14fast_transposePdS_i,@function
        .size           _Z14fast_transposePdS_i,(.L_x_3 - _Z14fast_transposePdS_i)
        .other          _Z14fast_transposePdS_i,@"STO_CUDA_ENTRY STV_DEFAULT"
_Z14fast_transposePdS_i:
.text._Z14fast_transposePdS_i:
[----:B------:R-:W-:Y:S01]  /*0000*/  LDC R1, c[0x0][0x37c] ;  /* 0x0000df00ff017b82 */ /* 0x000fe20000000800 */
[----:B------:R-:W0:Y:S01]  /*0010*/  LDCU UR5, c[0x0][0x370] ;  /* 0x00006e00ff0577ac */ /* 0x000e220008000800 */
[----:B------:R-:W1:Y:S06]  /*0020*/  S2R R20, SR_CTAID.X ;  /* 0x0000000000147919 */ /* 0x000e6c0000002500 */
[----:B------:R-:W1:Y:S01]  /*0030*/  S2UR UR4, SR_CTAID.Y ;  /* 0x00000000000479c3 */ /* 0x000e620000002600 */
[----:B------:R-:W2:Y:S01]  /*0040*/  LDCU.64 UR6, c[0x0][0x358] ;  /* 0x00006b00ff0677ac */ /* 0x000ea20008000a00 */
[----:B------:R-:W3:Y:S01]  /*0050*/  S2R R21, SR_TID.Y ;  /* 0x0000000000157919 */ /* 0x000ee20000002200 */
[----:B------:R-:W4:Y:S05]  /*0060*/  S2R R19, SR_TID.X ;  /* 0x0000000000137919 */ /* 0x000f2a0000002100 */
[----:B------:R-:W5:Y:S01]  /*0070*/  LDC R18, c[0x0][0x390] ;  /* 0x0000e400ff127b82 */ /* 0x000f620000000800 */
[----:B0-----:R-:W0:Y:S01]  /*0080*/  I2F.U32.RP R4, UR5 ;  /* 0x0000000500047d06 */ /* 0x001e220008209000 */
[----:B------:R-:W-:-:S06]  /*0090*/  ISETP.NE.U32.AND P1, PT, RZ, UR5, PT ;  /* 0x00000005ff007c0c */ /* 0x000fcc000bf25070 */
[----:B------:R-:W2:Y:S01]  /*00a0*/  LDC.64 R8, c[0x0][0x380] ;  /* 0x0000e000ff087b82 */ /* 0x000ea20000000a00 */
[----:B0-----:R-:W0:Y:S01]  /*00b0*/  MUFU.RCP R4, R4 ;  /* 0x0000000400047308 */ /* 0x001e220000001000 */
[----:B-1----:R-:W-:Y:S02]  /*00c0*/  IADD3 R0, PT, PT, R20, UR4, RZ ;  /* 0x0000000414007c10 */ /* 0x002fe4000fffe0ff */
[----:B0-----:R-:W-:-:S05]  /*00d0*/  IADD3 R2, PT, PT, R4, 0xffffffe, RZ ;  /* 0x0ffffffe04027810 */ /* 0x001fca0007ffe0ff */
[----:B------:R0:W1:Y:S02]  /*00e0*/  F2I.FTZ.U32.TRUNC.NTZ R3, R2 ;  /* 0x0000000200037305 */ /* 0x000064000021f000 */
[----:B0-----:R-:W-:Y:S01]  /*00f0*/  HFMA2 R2, -RZ, RZ, 0, 0 ;  /* 0x00000000ff027431 */ /* 0x001fe200000001ff */
[----:B-1----:R-:W-:-:S05]  /*0100*/  IADD3 R5, PT, PT, RZ, -R3, RZ ;  /* 0x80000003ff057210 */ /* 0x002fca0007ffe0ff */
[----:B------:R-:W-:-:S04]  /*0110*/  IMAD R5, R5, UR5, RZ ;  /* 0x0000000505057c24 */ /* 0x000fc8000f8e02ff */
[----:B------:R-:W-:-:S06]  /*0120*/  IMAD.HI.U32 R3, R3, R5, R2 ;  /* 0x0000000503037227 */ /* 0x000fcc00078e0002 */
[----:B------:R-:W-:-:S05]  /*0130*/  IMAD.HI.U32 R3, R3, R0, RZ ;  /* 0x0000000003037227 */ /* 0x000fca00078e00ff */
[----:B------:R-:W-:-:S05]  /*0140*/  IADD3 R3, PT, PT, -R3, RZ, RZ ;  /* 0x000000ff03037210 */ /* 0x000fca0007ffe1ff */
[----:B------:R-:W-:Y:S01]  /*0150*/  IMAD R0, R3, UR5, R0 ;  /* 0x0000000503007c24 */ /* 0x000fe2000f8e0200 */
[----:B---3--:R-:W-:-:S04]  /*0160*/  LEA R3, R20, R21, 0x5 ;  /* 0x0000001514037211 */ /* 0x008fc800078e28ff */
[----:B------:R-:W-:-:S13]  /*0170*/  ISETP.GE.U32.AND P0, PT, R0, UR5, PT ;  /* 0x0000000500007c0c */ /* 0x000fda000bf06070 */
[----:B------:R-:W-:-:S05]  /*0180*/  @P0 VIADD R0, R0, -UR5 ;  /* 0x8000000500000c36 */ /* 0x000fca0008000000 */
[----:B------:R-:W-:-:S13]  /*0190*/  ISETP.GE.U32.AND P0, PT, R0, UR5, PT ;  /* 0x0000000500007c0c */ /* 0x000fda000bf06070 */
[----:B------:R-:W-:Y:S02]  /*01a0*/  @P0 IADD3 R0, PT, PT, R0, -UR5, RZ ;  /* 0x8000000500000c10 */ /* 0x000fe4000fffe0ff */
[----:B------:R-:W-:-:S04]  /*01b0*/  @!P1 LOP3.LUT R0, RZ, UR5, RZ, 0x33, !PT ;  /* 0x00000005ff009c12 */ /* 0x000fc8000f8e33ff */
[----:B----4-:R-:W-:-:S05]  /*01c0*/  LEA R2, R0, R19, 0x5 ;  /* 0x0000001300027211 */ /* 0x010fca00078e28ff */
[----:B-----5:R-:W-:-:S04]  /*01d0*/  IMAD R3, R3, R18, R2 ;  /* 0x0000001203037224 */ /* 0x020fc800078e0202 */
[C---:B------:R-:W-:Y:S01]  /*01e0*/  IMAD R17, R18.reuse, 0x10, R3 ;  /* 0x0000001012117824 */ /* 0x040fe200078e0203 */
[CC--:B------:R-:W-:Y:S01]  /*01f0*/  LEA R7, R18.reuse, R3.reuse, 0x3 ;  /* 0x0000000312077211 */ /* 0x0c0fe200078e18ff */
[--C-:B--2---:R-:W-:Y:S01]  /*0200*/  IMAD.WIDE R10, R3, 0x8, R8.reuse ;  /* 0x00000008030a7825 */ /* 0x104fe200078e0208 */
[C---:B------:R-:W-:Y:S02]  /*0210*/  LEA R15, R18.reuse, R3, 0x2 ;  /* 0x00000003120f7211 */ /* 0x040fe400078e10ff */
[C---:B------:R-:W-:Y:S02]  /*0220*/  LEA R3, R18.reuse, R17, 0x3 ;  /* 0x0000001112037211 */ /* 0x040fe400078e18ff */
[C---:B------:R-:W-:Y:S01]  /*0230*/  LEA R5, R18.reuse, R7, 0x2 ;  /* 0x0000000712057211 */ /* 0x040fe200078e10ff */
[----:B------:R-:W-:Y:S01]  /*0240*/  IMAD.WIDE R6, R7, 0x8, R8 ;  /* 0x0000000807067825 */ /* 0x000fe200078e0208 */
[C---:B------:R-:W-:Y:S01]  /*0250*/  LEA R13, R18.reuse, R17, 0x2 ;  /* 0x00000011120d7211 */ /* 0x040fe200078e10ff */
[----:B------:R-:W2:Y:S02]  /*0260*/  LDG.E.64 R10, desc[UR6][R10.64] ;  /* 0x000000060a0a7981 */ /* 0x000ea4000c1e1b00 */
[----:B------:R-:W-:-:S02]  /*0270*/  IMAD R23, R18, 0x4, R3 ;  /* 0x0000000412177824 */ /* 0x000fc400078e0203 */
[--C-:B------:R-:W-:Y:S01]  /*0280*/  IMAD.WIDE R14, R15, 0x8, R8.reuse ;  /* 0x000000080f0e7825 */ /* 0x100fe200078e0208 */
[----:B------:R-:W3:Y:S03]  /*0290*/  LDG.E.64 R6, desc[UR6][R6.64] ;  /* 0x0000000606067981 */ /* 0x000ee6000c1e1b00 */
[--C-:B------:R-:W-:Y:S02]  /*02a0*/  IMAD.WIDE R16, R17, 0x8, R8.reuse ;  /* 0x0000000811107825 */ /* 0x100fe400078e0208 */
[----:B------:R-:W4:Y:S02]  /*02b0*/  LDG.E.64 R14, desc[UR6][R14.64] ;  /* 0x000000060e0e7981 */ /* 0x000f24000c1e1b00 */
[--C-:B------:R-:W-:Y:S02]  /*02c0*/  IMAD.WIDE R4, R5, 0x8, R8.reuse ;  /* 0x0000000805047825 */ /* 0x100fe400078e0208 */
[----:B------:R-:W5:Y:S02]  /*02d0*/  LDG.E.64 R16, desc[UR6][R16.64] ;  /* 0x0000000610107981 */ /* 0x000f64000c1e1b00 */
[----:B------:R-:W-:-:S02]  /*02e0*/  IMAD.WIDE R12, R13, 0x8, R8 ;  /* 0x000000080d0c7825 */ /* 0x000fc400078e0208 */
[----:B------:R-:W5:Y:S02]  /*02f0*/  LDG.E.64 R4, desc[UR6][R4.64] ;  /* 0x0000000604047981 */ /* 0x000f64000c1e1b00 */
[--C-:B------:R-:W-:Y:S02]  /*0300*/  IMAD.WIDE R2, R3, 0x8, R8.reuse ;  /* 0x0000000803027825 */ /* 0x100fe400078e0208 */
[----:B------:R-:W5:Y:S02]  /*0310*/  LDG.E.64 R12, desc[UR6][R12.64] ;  /* 0x000000060c0c7981 */ /* 0x000f64000c1e1b00 */
[----:B------:R-:W-:Y:S02]  /*0320*/  IMAD.WIDE R8, R23, 0x8, R8 ;  /* 0x0000000817087825 */ /* 0x000fe400078e0208 */
[----:B------:R-:W5:Y:S04]  /*0330*/  LDG.E.64 R2, desc[UR6][R2.64] ;  /* 0x0000000602027981 */ /* 0x000f68000c1e1b00 */
[----:B------:R0:W5:Y:S01]  /*0340*/  LDG.E.64 R28, desc[UR6][R8.64] ;  /* 0x00000006081c7981 */ /* 0x000162000c1e1b00 */
[----:B------:R-:W1:Y:S01]  /*0350*/  S2UR UR5, SR_CgaCtaId ;  /* 0x00000000000579c3 */ /* 0x000e620000008800 */
[----:B------:R-:W-:-:S02]  /*0360*/  UMOV UR4, 0x400 ;  /* 0x0000040000047882 */ /* 0x000fc40000000000 */
[----:B-1----:R-:W-:-:S06]  /*0370*/  ULEA UR4, UR5, UR4, 0x18 ;  /* 0x0000000405047291 */ /* 0x002fcc000f8ec0ff */
[----:B------:R-:W-:-:S05]  /*0380*/  LEA R22, R19, UR4, 0x3 ;  /* 0x0000000413167c11 */ /* 0x000fca000f8e18ff */
[----:B0-----:R-:W-:Y:S01]  /*0390*/  IMAD R9, R21, 0x108, R22 ;  /* 0x0000010815097824 */ /* 0x001fe200078e0216 */
[----:B------:R-:W-:Y:S02]  /*03a0*/  LEA R22, R19, R22, 0x8 ;  /* 0x0000001613167211 */ /* 0x000fe400078e40ff */
[----:B------:R-:W-:Y:S02]  /*03b0*/  LEA R19, R20, R19, 0x5 ;  /* 0x0000001314137211 */ /* 0x000fe400078e28ff */
[----:B--2---:R-:W-:Y:S04]  /*03c0*/  STS.64 [R9], R10 ;  /* 0x0000000a09007388 */ /* 0x004fe80000000a00 */
[----:B---3--:R0:W-:Y:S04]  /*03d0*/  STS.64 [R9+0x840], R6 ;  /* 0x0008400609007388 */ /* 0x0081e80000000a00 */
[----:B----4-:R-:W-:Y:S04]  /*03e0*/  STS.64 [R9+0x420], R14 ;  /* 0x0004200e09007388 */ /* 0x010fe80000000a00 */
[----:B-----5:R1:W-:Y:S01]  /*03f0*/  STS.64 [R9+0x1080], R16 ;  /* 0x0010801009007388 */ /* 0x0203e20000000a00 */
[----:B0-----:R-:W0:Y:S03]  /*0400*/  LDC.64 R6, c[0x0][0x388] ;  /* 0x0000e200ff067b82 */ /* 0x001e260000000a00 */
[----:B------:R-:W-:Y:S04]  /*0410*/  STS.64 [R9+0xc60], R4 ;  /* 0x000c600409007388 */ /* 0x000fe80000000a00 */
[----:B------:R-:W-:Y:S04]  /*0420*/  STS.64 [R9+0x14a0], R12 ;  /* 0x0014a00c09007388 */ /* 0x000fe80000000a00 */
[----:B------:R-:W-:Y:S04]  /*0430*/  STS.64 [R9+0x18c0], R2 ;  /* 0x0018c00209007388 */ /* 0x000fe80000000a00 */
[----:B------:R0:W-:Y:S01]  /*0440*/  STS.64 [R9+0x1ce0], R28 ;  /* 0x001ce01c09007388 */ /* 0x0001e20000000a00 */
[----:B-1----:R-:W-:Y:S01]  /*0450*/  LEA R16, R21, R22, 0x3 ;  /* 0x0000001615107211 */ /* 0x002fe200078e18ff */
[----:B------:R-:W-:Y:S06]  /*0460*/  BAR.SYNC.DEFER_BLOCKING 0x0 ;  /* 0x0000000000007b1d */ /* 0x000fec0000010000 */
[----:B------:R-:W1:Y:S04]  /*0470*/  LDS.64 R26, [R16] ;  /* 0x00000000101a7984 */ /* 0x000e680000000a00 */
[----:B------:R-:W2:Y:S04]  /*0480*/  LDS.64 R24, [R16+0x20] ;  /* 0x0000200010187984 */ /* 0x000ea80000000a00 */
[----:B------:R-:W3:Y:S04]  /*0490*/  LDS.64 R22, [R16+0x40] ;  /* 0x0000400010167984 */ /* 0x000ee80000000a00 */
[----:B------:R-:W4:Y:S04]  /*04a0*/  LDS.64 R14, [R16+0x60] ;  /* 0x00006000100e7984 */ /* 0x000f280000000a00 */
[----:B------:R-:W5:Y:S04]  /*04b0*/  LDS.64 R10, [R16+0x80] ;  /* 0x00008000100a7984 */ /* 0x000f680000000a00 */
[----:B------:R-:W5:Y:S04]  /*04c0*/  LDS.64 R8, [R16+0xa0] ;  /* 0x0000a00010087984 */ /* 0x000f680000000a00 */
[----:B------:R-:W5:Y:S04]  /*04d0*/  LDS.64 R4, [R16+0xc0] ;  /* 0x0000c00010047984 */ /* 0x000f680000000a00 */
[----:B------:R1:W5:Y:S01]  /*04e0*/  LDS.64 R2, [R16+0xe0] ;  /* 0x0000e00010027984 */ /* 0x0003620000000a00 */
[----:B------:R-:W-:-:S05]  /*04f0*/  LEA R21, R0, R21, 0x5 ;  /* 0x0000001500157211 */ /* 0x000fca00078e28ff */
[----:B------:R-:W-:-:S04]  /*0500*/  IMAD R19, R21, R18, R19 ;  /* 0x0000001215137224 */ /* 0x000fc800078e0213 */
[----:B0-----:R-:W-:Y:S01]  /*0510*/  IMAD.WIDE R28, R19, 0x8, R6 ;  /* 0x00000008131c7825 */ /* 0x001fe200078e0206 */
[CC--:B------:R-:W-:Y:S02]  /*0520*/  LEA R17, R18.reuse, R19.reuse, 0x2 ;  /* 0x0000001312117211 */ /* 0x0c0fe400078e10ff */
[C---:B------:R-:W-:Y:S01]  /*0530*/  LEA R13, R18.reuse, R19, 0x3 ;  /* 0x00000013120d7211 */ /* 0x040fe200078e18ff */
[C---:B------:R-:W-:Y:S01]  /*0540*/  IMAD R0, R18.reuse, 0x10, R19 ;  /* 0x0000001012007824 */ /* 0x040fe200078e0213 */
[----:B-1----:R0:W-:Y:S01]  /*0550*/  STG.E.64 desc[UR6][R28.64], R26 ;  /* 0x0000001a1c007986 */ /* 0x0021e2000c101b06 */
[----:B------:R-:W-:Y:S01]  /*0560*/  IMAD.WIDE R16, R17, 0x8, R6 ;  /* 0x0000000811107825 */ /* 0x000fe200078e0206 */
[----:B------:R-:W-:-:S03]  /*0570*/  LEA R21, R18, R13, 0x2 ;  /* 0x0000000d12157211 */ /* 0x000fc600078e10ff */
[--C-:B------:R-:W-:Y:S01]  /*0580*/  IMAD.WIDE R12, R13, 0x8, R6.reuse ;  /* 0x000000080d0c7825 */ /* 0x100fe200078e0206 */
[----:B--2---:R1:W-:Y:S03]  /*0590*/  STG.E.64 desc[UR6][R16.64], R24 ;  /* 0x0000001810007986 */ /* 0x0043e6000c101b06 */
[--C-:B------:R-:W-:Y:S01]  /*05a0*/  IMAD.WIDE R20, R21, 0x8, R6.reuse ;  /* 0x0000000815147825 */ /* 0x100fe200078e0206 */
[CC--:B0-----:R-:W-:Y:S02]  /*05b0*/  LEA R29, R18.reuse, R0.reuse, 0x3 ;  /* 0x00000000121d7211 */ /* 0x0c1fe400078e18ff */
[C---:B------:R-:W-:Y:S02]  /*05c0*/  LEA R27, R18.reuse, R0, 0x2 ;  /* 0x00000000121b7211 */ /* 0x040fe400078e10ff */
[----:B-1----:R-:W-:Y:S01]  /*05d0*/  LEA R17, R18, R29, 0x2 ;  /* 0x0000001d12117211 */ /* 0x002fe200078e10ff */
[--C-:B------:R-:W-:Y:S01]  /*05e0*/  IMAD.WIDE R18, R0, 0x8, R6.reuse ;  /* 0x0000000800127825 */ /* 0x100fe200078e0206 */
[----:B---3--:R-:W-:Y:S03]  /*05f0*/  STG.E.64 desc[UR6][R12.64], R22 ;  /* 0x000000160c007986 */ /* 0x008fe6000c101b06 */
[--C-:B------:R-:W-:Y:S01]  /*0600*/  IMAD.WIDE R26, R27, 0x8, R6.reuse ;  /* 0x000000081b1a7825 */ /* 0x100fe200078e0206 */
[----:B----4-:R-:W-:Y:S03]  /*0610*/  STG.E.64 desc[UR6][R20.64], R14 ;  /* 0x0000000e14007986 */ /* 0x010fe6000c101b06 */
[--C-:B------:R-:W-:Y:S01]  /*0620*/  IMAD.WIDE R28, R29, 0x8, R6.reuse ;  /* 0x000000081d1c7825 */ /* 0x100fe200078e0206 */
[----:B-----5:R-:W-:Y:S03]  /*0630*/  STG.E.64 desc[UR6][R18.64], R10 ;  /* 0x0000000a12007986 */ /* 0x020fe6000c101b06 */
[----:B------:R-:W-:Y:S01]  /*0640*/  IMAD.WIDE R6, R17, 0x8, R6 ;  /* 0x0000000811067825 */ /* 0x000fe200078e0206 */
[----:B------:R-:W-:Y:S04]  /*0650*/  STG.E.64 desc[UR6][R26.64], R8 ;  /* 0x000000081a007986 */ /* 0x000fe8000c101b06 */
[----:B------:R-:W-:Y:S04]  /*0660*/  STG.E.64 desc[UR6][R28.64], R4 ;  /* 0x000000041c007986 */ /* 0x000fe8000c101b06 */
[----:B------:R-:W-:Y:S01]  /*0670*/  STG.E.64 desc[UR6][R6.64], R2 ;  /* 0x0000000206007986 */ /* 0x000fe2000c101b06 */
[----:B------:R-:W-:Y:S05]  /*0680*/  EXIT ;  /* 0x000000000000794d */ /* 0x000fea0003800000 */
.L_x_1:
        /* <DEDUP_REMOVED lines=15> */
.L_x_3:


//--------------------- .nv.shared.reserved.0     --------------------------
	.section	.nv.shared.reserved.0,"aw",@nobits
	.weak		__nv_reservedSMEM_offset_0_alias
	.size		__nv_reservedSMEM_offset_0_alias, 0, 64
	.other		__nv_reservedSMEM_offset_0_alias,@"STO_CUDA_RESERVED_SHARED STV_DEFAULT"
__nv_reservedSMEM_offset_0_alias:
	.zero		0
	.zero		64


//--------------------- .nv.shared._Z14fast_transposePdS_i --------------------------
	.section	.nv.shared._Z14fast_transposePdS_i,"aw",@nobits
	.sectionflags	@""
	.align	8
.nv.shared._Z14fast_transposePdS_i:
	.zero		9472


//--------------------- .nv.constant0._Z9transposePdS_i --------------------------
	.section	.nv.constant0._Z9transposePdS_i,"a",@progbits
	.sectionflags	@""
	.align	4
.nv.constant0._Z9transposePdS_i:
	.zero		916


//--------------------- .nv.constant0._Z14fast_transposePdS_i --------------------------
	.section	.nv.constant0._Z14fast_transposePdS_i,"a",@progbits
	.sectionflags	@""
	.align	4
.nv.constant0._Z14fast_transposePdS_i:
	.zero		916


//--------------------- SYMBOLS --------------------------

	.type		.nv.reservedSmem.offset0,@object
	.size		.nv.reservedSmem.offset0,0x4
	.type		.nv.reservedSmem.cap,@object
	.size		.nv.reservedSmem.cap,0x4
